	.headerflags	@"EF_CUDA_TEXMODE_UNIFIED EF_CUDA_64BIT_ADDRESS EF_CUDA_ACCELERATORS EF_CUDA_SM90 EF_CUDA_VIRTUAL_SM(EF_CUDA_SM90)"
	.elftype	@"ET_EXEC"


//--------------------- .nv.info                  --------------------------
	.section	.nv.info,"",@"SHT_CUDA_INFO"
	.align	4


	//----- nvinfo : EIATTR_REGCOUNT
	.align		4
        /*0000*/ 	.byte	0x04, 0x2f
        /*0002*/ 	.short	(.L_1 - .L_0)
	.align		4
.L_0:
        /*0004*/ 	.word	index@(triton_poi_fused_max_pool2d_with_indices_native_batch_norm_backward_69)
        /*0008*/ 	.word	0x00000014


	//----- nvinfo : EIATTR_MIN_STACK_SIZE
	.align		4
.L_1:
        /*000c*/ 	.byte	0x04, 0x12
        /*000e*/ 	.short	(.L_3 - .L_2)
	.align		4
.L_2:
        /*0010*/ 	.word	index@(triton_poi_fused_max_pool2d_with_indices_native_batch_norm_backward_69)
        /*0014*/ 	.word	0x00000000


	//----- nvinfo : EIATTR_FRAME_SIZE
	.align		4
.L_3:
        /*0018*/ 	.byte	0x04, 0x11
        /*001a*/ 	.short	(.L_5 - .L_4)
	.align		4
.L_4:
        /*001c*/ 	.word	index@(triton_poi_fused_max_pool2d_with_indices_native_batch_norm_backward_69)
        /*0020*/ 	.word	0x00000000


	//----- nvinfo : EIATTR_MIN_STACK_SIZE
	.align		4
.L_5:
        /*0024*/ 	.byte	0x04, 0x12
        /*0026*/ 	.short	(.L_7 - .L_6)
	.align		4
.L_6:
        /*0028*/ 	.word	index@(triton_poi_fused_max_pool2d_with_indices_native_batch_norm_backward_69)
        /*002c*/ 	.word	0x00000000
.L_7:


//--------------------- .nv.info.triton_poi_fused_max_pool2d_with_indices_native_batch_norm_backward_69 --------------------------
	.section	.nv.info.triton_poi_fused_max_pool2d_with_indices_native_batch_norm_backward_69,"",@"SHT_CUDA_INFO"
	.sectionflags	@""
	.align	4


	//----- nvinfo : EIATTR_CUDA_API_VERSION
	.align		4
        /*0000*/ 	.byte	0x04, 0x37
        /*0002*/ 	.short	(.L_9 - .L_8)
.L_8:
        /*0004*/ 	.word	0x0000007c


	//----- nvinfo : EIATTR_KPARAM_INFO
	.align		4
.L_9:
        /*0008*/ 	.byte	0x04, 0x17
        /*000a*/ 	.short	(.L_11 - .L_10)
.L_10:
        /*000c*/ 	.word	0x00000000
        /*0010*/ 	.short	0x0003
        /*0012*/ 	.short	0x0018
        /*0014*/ 	.byte	0x00, 0xf0, 0x11, 0x00


	//----- nvinfo : EIATTR_KPARAM_INFO
	.align		4
.L_11:
        /*0018*/ 	.byte	0x04, 0x17
        /*001a*/ 	.short	(.L_13 - .L_12)
.L_12:
        /*001c*/ 	.word	0x00000000
        /*0020*/ 	.short	0x0002
        /*0022*/ 	.short	0x0010
        /*0024*/ 	.byte	0x00, 0xf4, 0x21, 0x00


	//----- nvinfo : EIATTR_KPARAM_INFO
	.align		4
.L_13:
        /*0028*/ 	.byte	0x04, 0x17
        /*002a*/ 	.short	(.L_15 - .L_14)
.L_14:
        /*002c*/ 	.word	0x00000000
        /*0030*/ 	.short	0x0001
        /*0032*/ 	.short	0x0008
        /*0034*/ 	.byte	0x00, 0xf4, 0x21, 0x00


	//----- nvinfo : EIATTR_KPARAM_INFO
	.align		4
.L_15:
        /*0038*/ 	.byte	0x04, 0x17
        /*003a*/ 	.short	(.L_17 - .L_16)
.L_16:
        /*003c*/ 	.word	0x00000000
        /*0040*/ 	.short	0x0000
        /*0042*/ 	.short	0x0000
        /*0044*/ 	.byte	0x00, 0xf4, 0x21, 0x00


	//----- nvinfo : EIATTR_SPARSE_MMA_MASK
	.align		4
.L_17:
        /*0048*/ 	.byte	0x03, 0x50
        /*004a*/ 	.short	0x0000


	//----- nvinfo : EIATTR_MAXREG_COUNT
	.align		4
        /*004c*/ 	.byte	0x03, 0x1b
        /*004e*/ 	.short	0x00ff


	//----- nvinfo : EIATTR_EXIT_INSTR_OFFSETS
	.align		4
        /*0050*/ 	.byte	0x04, 0x1c
        /*0052*/ 	.short	(.L_19 - .L_18)


	//   ....[0]....
.L_18:
        /*0054*/ 	.word	0x00000350


	//   ....[1]....
        /*0058*/ 	.word	0x00000370


	//----- nvinfo : EIATTR_REQNTID
	.align		4
.L_19:
        /*005c*/ 	.byte	0x04, 0x10
        /*005e*/ 	.short	(.L_21 - .L_20)
.L_20:
        /*0060*/ 	.word	0x00000080
        /*0064*/ 	.word	0x00000001
        /*0068*/ 	.word	0x00000001


	//----- nvinfo : EIATTR_CBANK_PARAM_SIZE
	.align		4
.L_21:
        /*006c*/ 	.byte	0x03, 0x19
        /*006e*/ 	.short	0x001c


	//----- nvinfo : EIATTR_PARAM_CBANK
	.align		4
        /*0070*/ 	.byte	0x04, 0x0a
        /*0072*/ 	.short	(.L_23 - .L_22)
	.align		4
.L_22:
        /*0074*/ 	.word	index@(.nv.constant0.triton_poi_fused_max_pool2d_with_indices_native_batch_norm_backward_69)
        /*0078*/ 	.short	0x0210
        /*007a*/ 	.short	0x001c


	//----- nvinfo : EIATTR_SW_WAR
	.align		4
.L_23:
        /*007c*/ 	.byte	0x04, 0x36
        /*007e*/ 	.short	(.L_25 - .L_24)
.L_24:
        /*0080*/ 	.word	0x00000008
.L_25:


//--------------------- .nv.callgraph             --------------------------
	.section	.nv.callgraph,"",@"SHT_CUDA_CALLGRAPH"
	.align	4
	.sectionentsize	8
	.align		4
        /*0000*/ 	.word	0x00000000
	.align		4
        /*0004*/ 	.word	0xffffffff
	.align		4
        /*0008*/ 	.word	0x00000000
	.align		4
        /*000c*/ 	.word	0xfffffffe
	.align		4
        /*0010*/ 	.word	0x00000000
	.align		4
        /*0014*/ 	.word	0xfffffffd
	.align		4
        /*0018*/ 	.word	0x00000000
	.align		4
        /*001c*/ 	.word	0xfffffffc


//--------------------- .text.triton_poi_fused_max_pool2d_with_indices_native_batch_norm_backward_69 --------------------------
	.section	.text.triton_poi_fused_max_pool2d_with_indices_native_batch_norm_backward_69,"ax",@progbits
	.align	128
        .global         triton_poi_fused_max_pool2d_with_indices_native_batch_norm_backward_69
        .type           triton_poi_fused_max_pool2d_with_indices_native_batch_norm_backward_69,@function
        .size           triton_poi_fused_max_pool2d_with_indices_native_batch_norm_backward_69,(.L_x_1 - triton_poi_fused_max_pool2d_with_indices_native_batch_norm_backward_69)
        .other          triton_poi_fused_max_pool2d_with_indices_native_batch_norm_backward_69,@"STO_CUDA_ENTRY STV_DEFAULT"
triton_poi_fused_max_pool2d_with_indices_native_batch_norm_backward_69:
.text.triton_poi_fused_max_pool2d_with_indices_native_batch_norm_backward_69:
[----:B------:R-:W0:Y:S02]  /*0000*/  LDC R1, c[0x0][0x28] ;  /* 0x00000a00ff017b82 */ /* 0x000e240000000800 */
[----:B------:R-:W1:Y:S01]  /*0010*/  S2R R0, SR_TID.X ;  /* 0x0000000000007919 */ /* 0x000e620000002100 */
[----:B------:R-:W-:Y:S01]  /*0020*/  IMAD.MOV.U32 R12, RZ, RZ, RZ ;  /* 0x000000ffff0c7224 */ /* 0x000fe200078e00ff */
[----:B------:R-:W-:Y:S01]  /*0030*/  CS2R R16, SRZ ;  /* 0x0000000000107805 */ /* 0x000fe2000001ff00 */
[----:B------:R-:W-:Y:S01]  /*0040*/  ULDC.64 UR4, c[0x0][0x208] ;  /* 0x0000820000047ab9 */ /* 0x000fe20000000a00 */
[----:B------:R-:W2:Y:S01]  /*0050*/  S2R R3, SR_CTAID.X ;  /* 0x0000000000037919 */ /* 0x000ea20000002500 */
[----:B------:R-:W3:Y:S01]  /*0060*/  LDC.64 R10, c[0x0][0x218] ;  /* 0x00008600ff0a7b82 */ /* 0x000ee20000000a00 */
[----:B-1----:R-:W-:Y:S02]  /*0070*/  LOP3.LUT R0, R0, 0x7f, RZ, 0xc0, !PT ;  /* 0x0000007f00007812 */ /* 0x002fe400078ec0ff */
[----:B--2---:R-:W-:-:S03]  /*0080*/  SHF.R.S32.HI R5, RZ, 0x18, R3 ;  /* 0x00000018ff057819 */ /* 0x004fc60000011403 */
[----:B------:R-:W-:Y:S01]  /*0090*/  IMAD R0, R3, 0x80, R0 ;  /* 0x0000008003007824 */ /* 0x000fe200078e0200 */
[----:B------:R-:W-:-:S04]  /*00a0*/  SGXT R5, R5, 0x1 ;  /* 0x000000010505781a */ /* 0x000fc80000000200 */
[----:B------:R-:W-:Y:S02]  /*00b0*/  SHF.R.S32.HI R3, RZ, 0x1f, R0 ;  /* 0x0000001fff037819 */ /* 0x000fe40000011400 */
[-C--:B------:R-:W-:Y:S02]  /*00c0*/  LEA.HI R6, R5, R0.reuse, RZ, 0x5 ;  /* 0x0000000005067211 */ /* 0x080fe400078f28ff */
[----:B------:R-:W-:Y:S02]  /*00d0*/  LEA.HI R4, R3, R0, RZ, 0x2 ;  /* 0x0000000003047211 */ /* 0x000fe400078f10ff */
[----:B------:R-:W1:Y:S01]  /*00e0*/  LDC.64 R2, c[0x0][0x210] ;  /* 0x00008400ff027b82 */ /* 0x000e620000000a00 */
[----:B------:R-:W-:Y:S01]  /*00f0*/  IMAD.SHL.U32 R6, R6, 0x4, RZ ;  /* 0x0000000406067824 */ /* 0x000fe200078e00ff */
[----:B------:R-:W-:Y:S02]  /*0100*/  SHF.R.S32.HI R5, RZ, 0x2, R4 ;  /* 0x00000002ff057819 */ /* 0x000fe40000011404 */
[----:B------:R-:W-:-:S02]  /*0110*/  LOP3.LUT R7, R4, 0xfffffffc, RZ, 0xc0, !PT ;  /* 0xfffffffc04077812 */ /* 0x000fc400078ec0ff */
[----:B------:R-:W-:Y:S02]  /*0120*/  LEA.HI R4, R5, R5, RZ, 0x3 ;  /* 0x0000000505047211 */ /* 0x000fe400078f18ff */
[----:B------:R-:W-:Y:S01]  /*0130*/  LOP3.LUT R6, R6, 0xffffff80, RZ, 0xc0, !PT ;  /* 0xffffff8006067812 */ /* 0x000fe200078ec0ff */
[----:B------:R-:W-:Y:S01]  /*0140*/  IMAD.IADD R13, R0, 0x1, -R7 ;  /* 0x00000001000d7824 */ /* 0x000fe200078e0a07 */
[----:B------:R-:W-:Y:S02]  /*0150*/  LOP3.LUT R4, R4, 0x1ffffff8, RZ, 0xc0, !PT ;  /* 0x1ffffff804047812 */ /* 0x000fe400078ec0ff */
[----:B------:R-:W-:Y:S01]  /*0160*/  ISETP.GE.AND P0, PT, R0, 0x400, PT ;  /* 0x000004000000780c */ /* 0x000fe20003f06270 */
[----:B------:R-:W-:Y:S02]  /*0170*/  IMAD.IADD R7, R13, 0x1, R6 ;  /* 0x000000010d077824 */ /* 0x000fe400078e0206 */
[----:B------:R-:W-:-:S04]  /*0180*/  IMAD.IADD R4, R5, 0x1, -R4 ;  /* 0x0000000105047824 */ /* 0x000fc800078e0a04 */
[----:B------:R-:W-:-:S04]  /*0190*/  IMAD R15, R4, 0x8, R7 ;  /* 0x00000008040f7824 */ /* 0x000fc800078e0207 */
[C---:B------:R-:W-:Y:S02]  /*01a0*/  VIADD R7, R15.reuse, 0x4 ;  /* 0x000000040f077836 */ /* 0x040fe40000000000 */
[----:B-1----:R-:W-:-:S04]  /*01b0*/  IMAD.WIDE R4, R15, 0x4, R2 ;  /* 0x000000040f047825 */ /* 0x002fc800078e0202 */
[--C-:B------:R-:W-:Y:S01]  /*01c0*/  IMAD.WIDE R6, R7, 0x4, R2.reuse ;  /* 0x0000000407067825 */ /* 0x100fe200078e0202 */
[----:B------:R1:W2:Y:S03]  /*01d0*/  @!P0 LDG.E R12, desc[UR4][R4.64] ;  /* 0x00000004040c8981 */ /* 0x0002a6000c1e1900 */
[----:B------:R-:W-:Y:S01]  /*01e0*/  VIADD R9, R15, 0x40 ;  /* 0x000000400f097836 */ /* 0x000fe20000000000 */
[----:B------:R-:W2:Y:S03]  /*01f0*/  @!P0 LDG.E R16, desc[UR4][R6.64] ;  /* 0x0000000406108981 */ /* 0x000ea6000c1e1900 */
[----:B------:R-:W-:Y:S01]  /*0200*/  IMAD.WIDE R8, R9, 0x4, R2 ;  /* 0x0000000409087825 */ /* 0x000fe200078e0202 */
[----:B-1----:R-:W1:Y:S03]  /*0210*/  LDC.64 R4, c[0x0][0x220] ;  /* 0x00008800ff047b82 */ /* 0x002e660000000a00 */
[----:B------:R-:W-:Y:S01]  /*0220*/  VIADD R15, R15, 0x44 ;  /* 0x000000440f0f7836 */ /* 0x000fe20000000000 */
[----:B------:R-:W4:Y:S01]  /*0230*/  @!P0 LDG.E R17, desc[UR4][R8.64] ;  /* 0x0000000408118981 */ /* 0x000f22000c1e1900 */
[----:B------:R-:W-:-:S02]  /*0240*/  IMAD.MOV.U32 R14, RZ, RZ, RZ ;  /* 0x000000ffff0e7224 */ /* 0x000fc400078e00ff */
[----:B------:R-:W-:-:S05]  /*0250*/  IMAD.WIDE R2, R15, 0x4, R2 ;  /* 0x000000040f027825 */ /* 0x000fca00078e0202 */
[----:B------:R1:W5:Y:S01]  /*0260*/  @!P0 LDG.E R14, desc[UR4][R2.64] ;  /* 0x00000004020e8981 */ /* 0x000362000c1e1900 */
[----:B---3--:R-:W-:-:S04]  /*0270*/  IMAD.WIDE R10, R13, 0x4, R10 ;  /* 0x000000040d0a7825 */ /* 0x008fc800078e020a */
[----:B------:R-:W-:-:S06]  /*0280*/  IMAD.MOV.U32 R13, RZ, RZ, RZ ;  /* 0x000000ffff0d7224 */ /* 0x000fcc00078e00ff */
[----:B------:R-:W3:Y:S01]  /*0290*/  @!P0 LDG.E.EL R13, desc[UR4][R10.64] ;  /* 0x000000040a0d8981 */ /* 0x000ee2000c2e1900 */
[----:B-1----:R-:W-:Y:S01]  /*02a0*/  IMAD.WIDE R2, R0, 0x4, R4 ;  /* 0x0000000400027825 */ /* 0x002fe200078e0204 */
[C---:B--2---:R-:W-:Y:S02]  /*02b0*/  FSETP.GT.AND P2, PT, R16.reuse, R12, PT ;  /* 0x0000000c1000720b */ /* 0x044fe40003f44000 */
[----:B------:R-:W-:Y:S02]  /*02c0*/  FSETP.NAN.AND P3, PT, R16, R16, PT ;  /* 0x000000101000720b */ /* 0x000fe40003f68000 */
[----:B----4-:R-:W-:-:S09]  /*02d0*/  FSETP.NAN.AND P1, PT, R17, R17, PT ;  /* 0x000000111100720b */ /* 0x010fd20003f28000 */
[----:B------:R-:W-:Y:S02]  /*02e0*/  @!P2 FSEL R16, R16, R12, P3 ;  /* 0x0000000c1010a208 */ /* 0x000fe40001800000 */
[----:B-----5:R-:W-:Y:S02]  /*02f0*/  FSETP.NAN.AND P2, PT, R14, R14, PT ;  /* 0x0000000e0e00720b */ /* 0x020fe40003f48000 */
[----:B------:R-:W-:-:S04]  /*0300*/  FSETP.GEU.AND P3, PT, R16, R17, PT ;  /* 0x000000111000720b */ /* 0x000fc80003f6e000 */
[----:B------:R-:W-:-:S04]  /*0310*/  @!P1 FSEL R17, R17, R16, !P3 ;  /* 0x0000001011119208 */ /* 0x000fc80005800000 */
[----:B------:R-:W-:-:S04]  /*0320*/  FSETP.GEU.AND P1, PT, R17, R14, PT ;  /* 0x0000000e1100720b */ /* 0x000fc80003f2e000 */
[----:B------:R-:W-:-:S05]  /*0330*/  @!P2 FSEL R14, R14, R17, !P1 ;  /* 0x000000110e0ea208 */ /* 0x000fca0004800000 */
[----:B---3--:R-:W-:Y:S01]  /*0340*/  FADD R13, R14, -R13 ;  /* 0x8000000d0e0d7221 */ /* 0x008fe20000000000 */
[----:B------:R-:W-:Y:S06]  /*0350*/  @P0 EXIT ;  /* 0x000000000000094d */ /* 0x000fec0003800000 */
[----:B------:R-:W-:Y:S01]  /*0360*/  STG.E desc[UR4][R2.64], R13 ;  /* 0x0000000d02007986 */ /* 0x000fe2000c101904 */
[----:B------:R-:W-:Y:S05]  /*0370*/  EXIT ;  /* 0x000000000000794d */ /* 0x000fea0003800000 */
.L_x_0:
[----:B------:R-:W-:-:S00]  /*0380*/  BRA `(.L_x_0) ;  /* 0xfffffffc00fc7947 */ /* 0x000fc0000383ffff */
[----:B------:R-:W-:-:S00]  /*0390*/  NOP ;  /* 0x0000000000007918 */ /* 0x000fc00000000000 */
        /* <DEDUP_REMOVED lines=14> */
.L_x_1:


//--------------------- .nv.constant0.triton_poi_fused_max_pool2d_with_indices_native_batch_norm_backward_69 --------------------------
	.section	.nv.constant0.triton_poi_fused_max_pool2d_with_indices_native_batch_norm_backward_69,"a",@progbits
	.sectionflags	@""
	.align	4
.nv.constant0.triton_poi_fused_max_pool2d_with_indices_native_batch_norm_backward_69:
	.zero		556
